//
// Generated by NVIDIA NVVM Compiler
//
// Compiler Build ID: CL-36424714
// Cuda compilation tools, release 13.0, V13.0.88
// Based on NVVM 20.0.0
//

.version 9.0
.target sm_100
.address_size 64

	// .globl	_Z6kernelPiS_i

.visible .entry _Z6kernelPiS_i(
	.param .u64 .ptr .align 1 _Z6kernelPiS_i_param_0,
	.param .u64 .ptr .align 1 _Z6kernelPiS_i_param_1,
	.param .u32 _Z6kernelPiS_i_param_2
)
{
	.reg .pred 	%p<2>;
	.reg .b32 	%r<87>;
	.reg .b64 	%rd<8>;

	ld.param.u64 	%rd1, [_Z6kernelPiS_i_param_0];
	ld.param.u64 	%rd2, [_Z6kernelPiS_i_param_1];
	ld.param.u32 	%r2, [_Z6kernelPiS_i_param_2];
	mov.u32 	%r3, %tid.x;
	mov.u32 	%r4, %ntid.x;
	mov.u32 	%r5, %ctaid.x;
	mad.lo.s32 	%r1, %r4, %r5, %r3;
	setp.ge.s32 	%p1, %r1, %r2;
	@%p1 bra 	$L__BB0_2;
	cvta.to.global.u64 	%rd3, %rd1;
	cvta.to.global.u64 	%rd4, %rd2;
	mul.wide.s32 	%rd5, %r1, 4;
	add.s64 	%rd6, %rd3, %rd5;
	add.s64 	%rd7, %rd4, %rd5;
	mul.hi.s32 	%r6, %r1, 1717986919;
	shr.u32 	%r7, %r6, 31;
	shr.s32 	%r8, %r6, 2;
	add.s32 	%r9, %r8, %r7;
	mul.lo.s32 	%r10, %r9, 10;
	sub.s32 	%r11, %r1, %r10;
	ld.global.u32 	%r12, [%rd6];
	ld.global.u32 	%r13, [%rd6+-4];
	mad.lo.s32 	%r14, %r13, %r11, %r12;
	st.global.u32 	[%rd7], %r14;
	ld.global.u32 	%r15, [%rd6];
	ld.global.u32 	%r16, [%rd6+-4];
	mad.lo.s32 	%r17, %r16, %r11, %r15;
	st.global.u32 	[%rd7], %r17;
	ld.global.u32 	%r18, [%rd6];
	ld.global.u32 	%r19, [%rd6+-4];
	mad.lo.s32 	%r20, %r19, %r11, %r18;
	st.global.u32 	[%rd7], %r20;
	ld.global.u32 	%r21, [%rd6];
	ld.global.u32 	%r22, [%rd6+-4];
	mad.lo.s32 	%r23, %r22, %r11, %r21;
	st.global.u32 	[%rd7], %r23;
	ld.global.u32 	%r24, [%rd6];
	ld.global.u32 	%r25, [%rd6+-4];
	mad.lo.s32 	%r26, %r25, %r11, %r24;
	st.global.u32 	[%rd7], %r26;
	ld.global.u32 	%r27, [%rd6];
	ld.global.u32 	%r28, [%rd6+-4];
	mad.lo.s32 	%r29, %r28, %r11, %r27;
	st.global.u32 	[%rd7], %r29;
	ld.global.u32 	%r30, [%rd6];
	ld.global.u32 	%r31, [%rd6+-4];
	mad.lo.s32 	%r32, %r31, %r11, %r30;
	st.global.u32 	[%rd7], %r32;
	ld.global.u32 	%r33, [%rd6];
	ld.global.u32 	%r34, [%rd6+-4];
	mad.lo.s32 	%r35, %r34, %r11, %r33;
	st.global.u32 	[%rd7], %r35;
	ld.global.u32 	%r36, [%rd6];
	ld.global.u32 	%r37, [%rd6+-4];
	mad.lo.s32 	%r38, %r37, %r11, %r36;
	st.global.u32 	[%rd7], %r38;
	ld.global.u32 	%r39, [%rd6];
	ld.global.u32 	%r40, [%rd6+-4];
	mad.lo.s32 	%r41, %r40, %r11, %r39;
	st.global.u32 	[%rd7], %r41;
	ld.global.u32 	%r42, [%rd6];
	ld.global.u32 	%r43, [%rd6+-4];
	mad.lo.s32 	%r44, %r43, %r11, %r42;
	st.global.u32 	[%rd7], %r44;
	ld.global.u32 	%r45, [%rd6];
	ld.global.u32 	%r46, [%rd6+-4];
	mad.lo.s32 	%r47, %r46, %r11, %r45;
	st.global.u32 	[%rd7], %r47;
	ld.global.u32 	%r48, [%rd6];
	ld.global.u32 	%r49, [%rd6+-4];
	mad.lo.s32 	%r50, %r49, %r11, %r48;
	st.global.u32 	[%rd7], %r50;
	ld.global.u32 	%r51, [%rd6];
	ld.global.u32 	%r52, [%rd6+-4];
	mad.lo.s32 	%r53, %r52, %r11, %r51;
	st.global.u32 	[%rd7], %r53;
	ld.global.u32 	%r54, [%rd6];
	ld.global.u32 	%r55, [%rd6+-4];
	mad.lo.s32 	%r56, %r55, %r11, %r54;
	st.global.u32 	[%rd7], %r56;
	ld.global.u32 	%r57, [%rd6];
	ld.global.u32 	%r58, [%rd6+-4];
	mad.lo.s32 	%r59, %r58, %r11, %r57;
	st.global.u32 	[%rd7], %r59;
	ld.global.u32 	%r60, [%rd6];
	ld.global.u32 	%r61, [%rd6+-4];
	mad.lo.s32 	%r62, %r61, %r11, %r60;
	st.global.u32 	[%rd7], %r62;
	ld.global.u32 	%r63, [%rd6];
	ld.global.u32 	%r64, [%rd6+-4];
	mad.lo.s32 	%r65, %r64, %r11, %r63;
	st.global.u32 	[%rd7], %r65;
	ld.global.u32 	%r66, [%rd6];
	ld.global.u32 	%r67, [%rd6+-4];
	mad.lo.s32 	%r68, %r67, %r11, %r66;
	st.global.u32 	[%rd7], %r68;
	ld.global.u32 	%r69, [%rd6];
	ld.global.u32 	%r70, [%rd6+-4];
	mad.lo.s32 	%r71, %r70, %r11, %r69;
	st.global.u32 	[%rd7], %r71;
	ld.global.u32 	%r72, [%rd6];
	ld.global.u32 	%r73, [%rd6+-4];
	mad.lo.s32 	%r74, %r73, %r11, %r72;
	st.global.u32 	[%rd7], %r74;
	ld.global.u32 	%r75, [%rd6];
	ld.global.u32 	%r76, [%rd6+-4];
	mad.lo.s32 	%r77, %r76, %r11, %r75;
	st.global.u32 	[%rd7], %r77;
	ld.global.u32 	%r78, [%rd6];
	ld.global.u32 	%r79, [%rd6+-4];
	mad.lo.s32 	%r80, %r79, %r11, %r78;
	st.global.u32 	[%rd7], %r80;
	ld.global.u32 	%r81, [%rd6];
	ld.global.u32 	%r82, [%rd6+-4];
	mad.lo.s32 	%r83, %r82, %r11, %r81;
	st.global.u32 	[%rd7], %r83;
	ld.global.u32 	%r84, [%rd6];
	ld.global.u32 	%r85, [%rd6+-4];
	mad.lo.s32 	%r86, %r85, %r11, %r84;
	st.global.u32 	[%rd7], %r86;
$L__BB0_2:
	ret;

}


// ===== COMPILED SASS (sm_100) =====

	.target	sm_100

	.elftype	@"ET_EXEC"


//--------------------- .note.nv.tkinfo           --------------------------
	.section	.note.nv.tkinfo,"",@"SHT_NOTE"
	.sectionflags	@"SHF_NOTE_NV_TKINFO"
	.tkinfo
        /*0018*/ 	.word	0x00000002
        /*0030*/ 	.string	""
        /*0030*/ 	.string	"ptxas"
        /*0030*/ 	.string	"Cuda compilation tools, release 13.0, V13.0.88"
        /*0030*/ 	.string	"Build cuda_13.0.r13.0/compiler.36424714_0"
        /*0030*/ 	.string	"-arch sm_100 -m 64 "



//--------------------- .note.nv.cuinfo           --------------------------
	.section	.note.nv.cuinfo,"",@"SHT_NOTE"
	.sectionflags	@"SHF_NOTE_NV_CUINFO"
        /*0018*/ 	.short	0x0002
        /*001a*/ 	.short	0x0064
        /*001c*/ 	.short	0x0082
	.zero		2


//--------------------- .nv.info                  --------------------------
	.section	.nv.info,"",@"SHT_CUDA_INFO"
	.align	4


	//----- nvinfo : EIATTR_REGCOUNT
	.align		4
        /*0000*/ 	.byte	0x04, 0x2f
        /*0002*/ 	.short	(.L_1 - .L_0)
	.align		4
.L_0:
        /*0004*/ 	.word	index@(_Z6kernelPiS_i)
        /*0008*/ 	.word	0x00000010


	//----- nvinfo : EIATTR_FRAME_SIZE
	.align		4
.L_1:
        /*000c*/ 	.byte	0x04, 0x11
        /*000e*/ 	.short	(.L_3 - .L_2)
	.align		4
.L_2:
        /*0010*/ 	.word	index@(_Z6kernelPiS_i)
        /*0014*/ 	.word	0x00000000


	//----- nvinfo : EIATTR_MIN_STACK_SIZE
	.align		4
.L_3:
        /*0018*/ 	.byte	0x04, 0x12
        /*001a*/ 	.short	(.L_5 - .L_4)
	.align		4
.L_4:
        /*001c*/ 	.word	index@(_Z6kernelPiS_i)
        /*0020*/ 	.word	0x00000000
.L_5:


//--------------------- .nv.compat                --------------------------
	.section	.nv.compat,"",@"SHT_CUDA_COMPAT_INFO"
	.align	4
        /*0000*/ 	.byte	0x02, 0x09, 0x00, 0x00, 0x02, 0x02, 0x01, 0x00, 0x02, 0x05, 0x05, 0x00, 0x03, 0x07, 0x01, 0x01
        /*0010*/ 	.byte	0x02, 0x03, 0x00, 0x00, 0x02, 0x06, 0x01, 0x00, 0x04, 0x0b, 0x08, 0x00, 0x09, 0x00, 0x00, 0x00
        /*0020*/ 	.byte	0x00, 0x00, 0x00, 0x00


//--------------------- .nv.info._Z6kernelPiS_i   --------------------------
	.section	.nv.info._Z6kernelPiS_i,"",@"SHT_CUDA_INFO"
	.sectionflags	@""
	.align	4


	//----- nvinfo : EIATTR_CUDA_API_VERSION
	.align		4
        /*0000*/ 	.byte	0x04, 0x37
        /*0002*/ 	.short	(.L_7 - .L_6)
.L_6:
        /*0004*/ 	.word	0x00000082


	//----- nvinfo : EIATTR_KPARAM_INFO
	.align		4
.L_7:
        /*0008*/ 	.byte	0x04, 0x17
        /*000a*/ 	.short	(.L_9 - .L_8)
.L_8:
        /*000c*/ 	.word	0x00000000
        /*0010*/ 	.short	0x0002
        /*0012*/ 	.short	0x0010
        /*0014*/ 	.byte	0x00, 0xf0, 0x11, 0x00


	//----- nvinfo : EIATTR_KPARAM_INFO
	.align		4
.L_9:
        /*0018*/ 	.byte	0x04, 0x17
        /*001a*/ 	.short	(.L_11 - .L_10)
.L_10:
        /*001c*/ 	.word	0x00000000
        /*0020*/ 	.short	0x0001
        /*0022*/ 	.short	0x0008
        /*0024*/ 	.byte	0x00, 0xf5, 0x21, 0x00


	//----- nvinfo : EIATTR_KPARAM_INFO
	.align		4
.L_11:
        /*0028*/ 	.byte	0x04, 0x17
        /*002a*/ 	.short	(.L_13 - .L_12)
.L_12:
        /*002c*/ 	.word	0x00000000
        /*0030*/ 	.short	0x0000
        /*0032*/ 	.short	0x0000
        /*0034*/ 	.byte	0x00, 0xf5, 0x21, 0x00


	//----- nvinfo : EIATTR_SPARSE_MMA_MASK
	.align		4
.L_13:
        /*0038*/ 	.byte	0x03, 0x50
        /*003a*/ 	.short	0x0000


	//----- nvinfo : EIATTR_MAXREG_COUNT
	.align		4
        /*003c*/ 	.byte	0x03, 0x1b
        /*003e*/ 	.short	0x00ff


	//----- nvinfo : EIATTR_MERCURY_ISA_VERSION
	.align		4
        /*0040*/ 	.byte	0x03, 0x5f
        /*0042*/ 	.short	0x0101


	//----- nvinfo : EIATTR_VRC_CTA_INIT_COUNT
	.align		4
        /*0044*/ 	.byte	0x02, 0x4a
	.zero		1
	.zero		1


	//----- nvinfo : EIATTR_EXIT_INSTR_OFFSETS
	.align		4
        /*0048*/ 	.byte	0x04, 0x1c
        /*004a*/ 	.short	(.L_15 - .L_14)


	//   ....[0]....
.L_14:
        /*004c*/ 	.word	0x00000070


	//   ....[1]....
        /*0050*/ 	.word	0x00000750


	//----- nvinfo : EIATTR_CBANK_PARAM_SIZE
	.align		4
.L_15:
        /*0054*/ 	.byte	0x03, 0x19
        /*0056*/ 	.short	0x0014


	//----- nvinfo : EIATTR_PARAM_CBANK
	.align		4
        /*0058*/ 	.byte	0x04, 0x0a
        /*005a*/ 	.short	(.L_17 - .L_16)
	.align		4
.L_16:
        /*005c*/ 	.word	index@(.nv.constant0._Z6kernelPiS_i)
        /*0060*/ 	.short	0x0380
        /*0062*/ 	.short	0x0014


	//----- nvinfo : EIATTR_SW_WAR
	.align		4
.L_17:
        /*0064*/ 	.byte	0x04, 0x36
        /*0066*/ 	.short	(.L_19 - .L_18)
.L_18:
        /*0068*/ 	.word	0x00000008
.L_19:


//--------------------- .nv.callgraph             --------------------------
	.section	.nv.callgraph,"",@"SHT_CUDA_CALLGRAPH"
	.align	4
	.sectionentsize	8
	.align		4
        /*0000*/ 	.word	0x00000000
	.align		4
        /*0004*/ 	.word	0xffffffff
	.align		4
        /*0008*/ 	.word	0x00000000
	.align		4
        /*000c*/ 	.word	0xfffffffe
	.align		4
        /*0010*/ 	.word	0x00000000
	.align		4
        /*0014*/ 	.word	0xfffffffd
	.align		4
        /*0018*/ 	.word	0x00000000
	.align		4
        /*001c*/ 	.word	0xfffffffc


//--------------------- .text._Z6kernelPiS_i      --------------------------
	.section	.text._Z6kernelPiS_i,"ax",@progbits
	.align	128
        .global         _Z6kernelPiS_i
        .type           _Z6kernelPiS_i,@function
        .size           _Z6kernelPiS_i,(.L_x_1 - _Z6kernelPiS_i)
        .other          _Z6kernelPiS_i,@"STO_CUDA_ENTRY STV_DEFAULT"
_Z6kernelPiS_i:
.text._Z6kernelPiS_i:
[----:B------:R-:W-:Y:S01]  /*0000*/  LDC R1, c[0x0][0x37c] ;  /* 0x0000df00ff017b82 */ /* 0x000fe20000000800 */
[----:B------:R-:W0:Y:S01]  /*0010*/  S2R R7, SR_TID.X ;  /* 0x0000000000077919 */ /* 0x000e220000002100 */
[----:B------:R-:W0:Y:S01]  /*0020*/  LDCU UR4, c[0x0][0x360] ;  /* 0x00006c00ff0477ac */ /* 0x000e220008000800 */
[----:B------:R-:W0:Y:S01]  /*0030*/  S2R R0, SR_CTAID.X ;  /* 0x0000000000007919 */ /* 0x000e220000002500 */
[----:B------:R-:W1:Y:S01]  /*0040*/  LDCU UR5, c[0x0][0x390] ;  /* 0x00007200ff0577ac */ /* 0x000e620008000800 */
[----:B0-----:R-:W-:-:S05]  /*0050*/  IMAD R7, R0, UR4, R7 ;  /* 0x0000000400077c24 */ /* 0x001fca000f8e0207 */
[----:B-1----:R-:W-:-:S13]  /*0060*/  ISETP.GE.AND P0, PT, R7, UR5, PT ;  /* 0x0000000507007c0c */ /* 0x002fda000bf06270 */
[----:B------:R-:W-:Y:S05]  /*0070*/  @P0 EXIT ;  /* 0x000000000000094d */ /* 0x000fea0003800000 */
[----:B------:R-:W0:Y:S01]  /*0080*/  LDC.64 R2, c[0x0][0x380] ;  /* 0x0000e000ff027b82 */ /* 0x000e220000000a00 */
[----:B------:R-:W1:Y:S07]  /*0090*/  LDCU.64 UR4, c[0x0][0x358] ;  /* 0x00006b00ff0477ac */ /* 0x000e6e0008000a00 */
[----:B------:R-:W2:Y:S01]  /*00a0*/  LDC.64 R4, c[0x0][0x388] ;  /* 0x0000e200ff047b82 */ /* 0x000ea20000000a00 */
[----:B0-----:R-:W-:-:S05]  /*00b0*/  IMAD.WIDE R2, R7, 0x4, R2 ;  /* 0x0000000407027825 */ /* 0x001fca00078e0202 */
[----:B-1----:R-:W3:Y:S04]  /*00c0*/  LDG.E R11, desc[UR4][R2.64] ;  /* 0x00000004020b7981 */ /* 0x002ee8000c1e1900 */
[----:B------:R-:W3:Y:S01]  /*00d0*/  LDG.E R6, desc[UR4][R2.64+-0x4] ;  /* 0xfffffc0402067981 */ /* 0x000ee2000c1e1900 */
[----:B------:R-:W-:-:S04]  /*00e0*/  IMAD.HI R0, R7, 0x66666667, RZ ;  /* 0x6666666707007827 */ /* 0x000fc800078e02ff */
[----:B--2---:R-:W-:Y:S01]  /*00f0*/  IMAD.WIDE R4, R7, 0x4, R4 ;  /* 0x0000000407047825 */ /* 0x004fe200078e0204 */
[----:B------:R-:W-:-:S04]  /*0100*/  SHF.R.U32.HI R9, RZ, 0x1f, R0 ;  /* 0x0000001fff097819 */ /* 0x000fc80000011600 */
[----:B------:R-:W-:-:S05]  /*0110*/  LEA.HI.SX32 R0, R0, R9, 0x1e ;  /* 0x0000000900007211 */ /* 0x000fca00078ff2ff */
[----:B------:R-:W-:-:S04]  /*0120*/  IMAD R0, R0, -0xa, R7 ;  /* 0xfffffff600007824 */ /* 0x000fc800078e0207 */
[----:B---3--:R-:W-:-:S05]  /*0130*/  IMAD R11, R0, R6, R11 ;  /* 0x00000006000b7224 */ /* 0x008fca00078e020b */
[----:B------:R0:W-:Y:S04]  /*0140*/  STG.E desc[UR4][R4.64], R11 ;  /* 0x0000000b04007986 */ /* 0x0001e8000c101904 */
[----:B------:R-:W2:Y:S04]  /*0150*/  LDG.E R7, desc[UR4][R2.64] ;  /* 0x0000000402077981 */ /* 0x000ea8000c1e1900 */
[----:B------:R-:W2:Y:S02]  /*0160*/  LDG.E R6, desc[UR4][R2.64+-0x4] ;  /* 0xfffffc0402067981 */ /* 0x000ea4000c1e1900 */
[----:B--2---:R-:W-:-:S05]  /*0170*/  IMAD R7, R0, R6, R7 ;  /* 0x0000000600077224 */ /* 0x004fca00078e0207 */
[----:B------:R1:W-:Y:S04]  /*0180*/  STG.E desc[UR4][R4.64], R7 ;  /* 0x0000000704007986 */ /* 0x0003e8000c101904 */
[----:B------:R-:W2:Y:S04]  /*0190*/  LDG.E R9, desc[UR4][R2.64] ;  /* 0x0000000402097981 */ /* 0x000ea8000c1e1900 */
[----:B------:R-:W2:Y:S02]  /*01a0*/  LDG.E R6, desc[UR4][R2.64+-0x4] ;  /* 0xfffffc0402067981 */ /* 0x000ea4000c1e1900 */
[----:B--2---:R-:W-:-:S05]  /*01b0*/  IMAD R9, R0, R6, R9 ;  /* 0x0000000600097224 */ /* 0x004fca00078e0209 */
[----:B------:R2:W-:Y:S04]  /*01c0*/  STG.E desc[UR4][R4.64], R9 ;  /* 0x0000000904007986 */ /* 0x0005e8000c101904 */
[----:B------:R-:W3:Y:S04]  /*01d0*/  LDG.E R13, desc[UR4][R2.64] ;  /* 0x00000004020d7981 */ /* 0x000ee8000c1e1900 */
[----:B------:R-:W3:Y:S02]  /*01e0*/  LDG.E R6, desc[UR4][R2.64+-0x4] ;  /* 0xfffffc0402067981 */ /* 0x000ee4000c1e1900 */
[----:B---3--:R-:W-:-:S05]  /*01f0*/  IMAD R13, R0, R6, R13 ;  /* 0x00000006000d7224 */ /* 0x008fca00078e020d */
[----:B------:R3:W-:Y:S04]  /*0200*/  STG.E desc[UR4][R4.64], R13 ;  /* 0x0000000d04007986 */ /* 0x0007e8000c101904 */
[----:B0-----:R-:W4:Y:S04]  /*0210*/  LDG.E R11, desc[UR4][R2.64] ;  /* 0x00000004020b7981 */ /* 0x001f28000c1e1900 */
[----:B------:R-:W4:Y:S02]  /*0220*/  LDG.E R6, desc[UR4][R2.64+-0x4] ;  /* 0xfffffc0402067981 */ /* 0x000f24000c1e1900 */
[----:B----4-:R-:W-:-:S05]  /*0230*/  IMAD R11, R0, R6, R11 ;  /* 0x00000006000b7224 */ /* 0x010fca00078e020b */
[----:B------:R0:W-:Y:S04]  /*0240*/  STG.E desc[UR4][R4.64], R11 ;  /* 0x0000000b04007986 */ /* 0x0001e8000c101904 */
[----:B-1----:R-:W4:Y:S04]  /*0250*/  LDG.E R7, desc[UR4][R2.64] ;  /* 0x0000000402077981 */ /* 0x002f28000c1e1900 */
[----:B------:R-:W4:Y:S02]  /*0260*/  LDG.E R6, desc[UR4][R2.64+-0x4] ;  /* 0xfffffc0402067981 */ /* 0x000f24000c1e1900 */
[----:B----4-:R-:W-:-:S05]  /*0270*/  IMAD R7, R0, R6, R7 ;  /* 0x0000000600077224 */ /* 0x010fca00078e0207 */
[----:B------:R1:W-:Y:S04]  /*0280*/  STG.E desc[UR4][R4.64], R7 ;  /* 0x0000000704007986 */ /* 0x0003e8000c101904 */
[----:B--2---:R-:W2:Y:S04]  /*0290*/  LDG.E R9, desc[UR4][R2.64] ;  /* 0x0000000402097981 */ /* 0x004ea8000c1e1900 */
[----:B------:R-:W2:Y:S02]  /*02a0*/  LDG.E R6, desc[UR4][R2.64+-0x4] ;  /* 0xfffffc0402067981 */ /* 0x000ea4000c1e1900 */
[----:B--2---:R-:W-:-:S05]  /*02b0*/  IMAD R9, R0, R6, R9 ;  /* 0x0000000600097224 */ /* 0x004fca00078e0209 */
[----:B------:R2:W-:Y:S04]  /*02c0*/  STG.E desc[UR4][R4.64], R9 ;  /* 0x0000000904007986 */ /* 0x0005e8000c101904 */
[----:B---3--:R-:W3:Y:S04]  /*02d0*/  LDG.E R13, desc[UR4][R2.64] ;  /* 0x00000004020d7981 */ /* 0x008ee8000c1e1900 */
        /* <DEDUP_REMOVED lines=58> */
[----:B------:R-:W-:Y:S04]  /*0680*/  STG.E desc[UR4][R4.64], R7 ;  /* 0x0000000704007986 */ /* 0x000fe8000c101904 */
[----:B--2---:R-:W2:Y:S04]  /*0690*/  LDG.E R9, desc[UR4][R2.64] ;  /* 0x0000000402097981 */ /* 0x004ea8000c1e1900 */
[----:B------:R-:W2:Y:S02]  /*06a0*/  LDG.E R6, desc[UR4][R2.64+-0x4] ;  /* 0xfffffc0402067981 */ /* 0x000ea4000c1e1900 */
[----:B--2---:R-:W-:-:S05]  /*06b0*/  IMAD R9, R0, R6, R9 ;  /* 0x0000000600097224 */ /* 0x004fca00078e0209 */
[----:B------:R-:W-:Y:S04]  /*06c0*/  STG.E desc[UR4][R4.64], R9 ;  /* 0x0000000904007986 */ /* 0x000fe8000c101904 */
[----:B---3--:R-:W2:Y:S04]  /*06d0*/  LDG.E R13, desc[UR4][R2.64] ;  /* 0x00000004020d7981 */ /* 0x008ea8000c1e1900 */
[----:B------:R-:W2:Y:S02]  /*06e0*/  LDG.E R6, desc[UR4][R2.64+-0x4] ;  /* 0xfffffc0402067981 */ /* 0x000ea4000c1e1900 */
[----:B--2---:R-:W-:-:S05]  /*06f0*/  IMAD R13, R0, R6, R13 ;  /* 0x00000006000d7224 */ /* 0x004fca00078e020d */
[----:B------:R-:W-:Y:S04]  /*0700*/  STG.E desc[UR4][R4.64], R13 ;  /* 0x0000000d04007986 */ /* 0x000fe8000c101904 */
[----:B0-----:R-:W2:Y:S04]  /*0710*/  LDG.E R11, desc[UR4][R2.64] ;  /* 0x00000004020b7981 */ /* 0x001ea8000c1e1900 */
[----:B------:R-:W2:Y:S02]  /*0720*/  LDG.E R6, desc[UR4][R2.64+-0x4] ;  /* 0xfffffc0402067981 */ /* 0x000ea4000c1e1900 */
[----:B--2---:R-:W-:-:S05]  /*0730*/  IMAD R11, R0, R6, R11 ;  /* 0x00000006000b7224 */ /* 0x004fca00078e020b */
[----:B------:R-:W-:Y:S01]  /*0740*/  STG.E desc[UR4][R4.64], R11 ;  /* 0x0000000b04007986 */ /* 0x000fe2000c101904 */
[----:B------:R-:W-:Y:S05]  /*0750*/  EXIT ;  /* 0x000000000000794d */ /* 0x000fea0003800000 */
.L_x_0:
[----:B------:R-:W-:-:S00]  /*0760*/  BRA `(.L_x_0) ;  /* 0xfffffffc00fc7947 */ /* 0x000fc0000383ffff */
[----:B------:R-:W-:-:S00]  /*0770*/  NOP ;  /* 0x0000000000007918 */ /* 0x000fc00000000000 */
        /* <DEDUP_REMOVED lines=8> */
.L_x_1:


//--------------------- .nv.shared.reserved.0     --------------------------
	.section	.nv.shared.reserved.0,"aw",@nobits
	.weak		__nv_reservedSMEM_offset_0_alias
	.size		__nv_reservedSMEM_offset_0_alias, 0, 64
	.other		__nv_reservedSMEM_offset_0_alias,@"STO_CUDA_RESERVED_SHARED STV_DEFAULT"
__nv_reservedSMEM_offset_0_alias:
	.zero		0
	.zero		64


//--------------------- .nv.constant0._Z6kernelPiS_i --------------------------
	.section	.nv.constant0._Z6kernelPiS_i,"a",@progbits
	.sectionflags	@""
	.align	4
.nv.constant0._Z6kernelPiS_i:
	.zero		916


//--------------------- SYMBOLS --------------------------

	.type		.nv.reservedSmem.offset0,@object
	.size		.nv.reservedSmem.offset0,0x4
